//
// Generated by NVIDIA NVVM Compiler
//
// Compiler Build ID: CL-36424714
// Cuda compilation tools, release 13.0, V13.0.88
// Based on NVVM 20.0.0
//

.version 9.0
.target sm_100
.address_size 64

	// .globl	_Z6kernelPfS_S_S_S_S_
.extern .func  (.param .b32 func_retval0) vprintf
(
	.param .b64 vprintf_param_0,
	.param .b64 vprintf_param_1
)
;
.global .align 1 .b8 $str[62] = {91, 37, 100, 32, 37, 100, 93, 32, 61, 32, 40, 37, 102, 44, 32, 37, 102, 44, 32, 37, 102, 41, 10, 65, 110, 103, 32, 71, 58, 32, 37, 102, 32, 82, 120, 58, 32, 37, 102, 32, 82, 121, 58, 32, 37, 102, 32, 66, 120, 58, 32, 37, 102, 32, 66, 121, 58, 32, 37, 102, 10};
.global .align 4 .b8 __cudart_i2opi_f[24] = {65, 144, 67, 60, 153, 149, 98, 219, 192, 221, 52, 245, 209, 87, 39, 252, 41, 21, 68, 78, 110, 131, 249, 162};

.visible .entry _Z6kernelPfS_S_S_S_S_(
	.param .u64 .ptr .align 1 _Z6kernelPfS_S_S_S_S__param_0,
	.param .u64 .ptr .align 1 _Z6kernelPfS_S_S_S_S__param_1,
	.param .u64 .ptr .align 1 _Z6kernelPfS_S_S_S_S__param_2,
	.param .u64 .ptr .align 1 _Z6kernelPfS_S_S_S_S__param_3,
	.param .u64 .ptr .align 1 _Z6kernelPfS_S_S_S_S__param_4,
	.param .u64 .ptr .align 1 _Z6kernelPfS_S_S_S_S__param_5
)
{
	.local .align 8 .b8 	__local_depot0[104];
	.reg .b64 	%SP;
	.reg .b64 	%SPL;
	.reg .pred 	%p<34>;
	.reg .b32 	%r<163>;
	.reg .b32 	%f<97>;
	.reg .b64 	%rd<90>;
	.reg .b64 	%fd<17>;

	mov.u64 	%SPL, __local_depot0;
	cvta.local.u64 	%SP, %SPL;
	ld.param.u64 	%rd31, [_Z6kernelPfS_S_S_S_S__param_0];
	ld.param.u64 	%rd32, [_Z6kernelPfS_S_S_S_S__param_1];
	ld.param.u64 	%rd30, [_Z6kernelPfS_S_S_S_S__param_2];
	cvta.to.global.u64 	%rd33, %rd31;
	cvta.to.global.u64 	%rd34, %rd32;
	add.u64 	%rd1, %SPL, 0;
	mov.u32 	%r1, %ctaid.x;
	mov.u32 	%r2, %ctaid.y;
	shl.b32 	%r57, %r2, 5;
	add.s32 	%r3, %r57, %r1;
	mul.wide.u32 	%rd36, %r3, 4;
	add.s64 	%rd37, %rd34, %rd36;
	ld.global.f32 	%f1, [%rd37];
	add.f32 	%f24, %f1, %f1;
	mul.f32 	%f2, %f24, 0f40490FDB;
	add.s64 	%rd38, %rd33, %rd36;
	ld.global.f32 	%f3, [%rd38];
	mul.f32 	%f25, %f2, 0f3F22F983;
	cvt.rni.s32.f32 	%r162, %f25;
	cvt.rn.f32.s32 	%f26, %r162;
	fma.rn.f32 	%f27, %f26, 0fBFC90FDA, %f2;
	fma.rn.f32 	%f28, %f26, 0fB3A22168, %f27;
	fma.rn.f32 	%f96, %f26, 0fA7C234C5, %f28;
	abs.f32 	%f5, %f2;
	setp.ltu.f32 	%p1, %f5, 0f47CE4780;
	mov.u32 	%r150, %r162;
	mov.f32 	%f93, %f96;
	@%p1 bra 	$L__BB0_8;
	setp.neu.f32 	%p2, %f5, 0f7F800000;
	@%p2 bra 	$L__BB0_3;
	mov.f32 	%f31, 0f00000000;
	mul.rn.f32 	%f93, %f2, %f31;
	mov.b32 	%r150, 0;
	bra.uni 	$L__BB0_8;
$L__BB0_3:
	mov.b32 	%r5, %f2;
	shl.b32 	%r59, %r5, 8;
	or.b32  	%r6, %r59, -2147483648;
	mov.b64 	%rd80, 0;
	mov.b32 	%r147, 0;
	mov.u64 	%rd78, __cudart_i2opi_f;
	mov.u64 	%rd79, %rd1;
$L__BB0_4:
	.pragma "nounroll";
	ld.global.nc.u32 	%r60, [%rd78];
	mad.wide.u32 	%rd41, %r60, %r6, %rd80;
	shr.u64 	%rd80, %rd41, 32;
	st.local.u32 	[%rd79], %rd41;
	add.s32 	%r147, %r147, 1;
	add.s64 	%rd79, %rd79, 4;
	add.s64 	%rd78, %rd78, 4;
	setp.ne.s32 	%p3, %r147, 6;
	@%p3 bra 	$L__BB0_4;
	shr.u32 	%r61, %r5, 23;
	st.local.u32 	[%rd1+24], %rd80;
	and.b32  	%r9, %r61, 31;
	and.b32  	%r62, %r61, 224;
	add.s32 	%r63, %r62, -128;
	shr.u32 	%r64, %r63, 5;
	mul.wide.u32 	%rd42, %r64, 4;
	sub.s64 	%rd8, %rd1, %rd42;
	ld.local.u32 	%r148, [%rd8+24];
	ld.local.u32 	%r149, [%rd8+20];
	setp.eq.s32 	%p4, %r9, 0;
	@%p4 bra 	$L__BB0_7;
	shf.l.wrap.b32 	%r148, %r149, %r148, %r9;
	ld.local.u32 	%r65, [%rd8+16];
	shf.l.wrap.b32 	%r149, %r65, %r149, %r9;
$L__BB0_7:
	shr.u32 	%r66, %r148, 30;
	shf.l.wrap.b32 	%r67, %r149, %r148, 2;
	shl.b32 	%r68, %r149, 2;
	shr.u32 	%r69, %r67, 31;
	add.s32 	%r70, %r69, %r66;
	neg.s32 	%r71, %r70;
	setp.lt.s32 	%p5, %r5, 0;
	selp.b32 	%r150, %r71, %r70, %p5;
	xor.b32  	%r72, %r67, %r5;
	shr.s32 	%r73, %r67, 31;
	xor.b32  	%r74, %r73, %r67;
	xor.b32  	%r75, %r73, %r68;
	cvt.u64.u32 	%rd43, %r74;
	shl.b64 	%rd44, %rd43, 32;
	cvt.u64.u32 	%rd45, %r75;
	or.b64  	%rd46, %rd44, %rd45;
	cvt.rn.f64.s64 	%fd1, %rd46;
	mul.f64 	%fd2, %fd1, 0d3BF921FB54442D19;
	cvt.rn.f32.f64 	%f29, %fd2;
	neg.f32 	%f30, %f29;
	setp.lt.s32 	%p6, %r72, 0;
	selp.f32 	%f93, %f30, %f29, %p6;
$L__BB0_8:
	setp.ltu.f32 	%p7, %f5, 0f47CE4780;
	mul.rn.f32 	%f32, %f93, %f93;
	and.b32  	%r77, %r150, 1;
	setp.eq.b32 	%p8, %r77, 1;
	selp.f32 	%f33, 0f3F800000, %f93, %p8;
	fma.rn.f32 	%f34, %f32, %f33, 0f00000000;
	fma.rn.f32 	%f35, %f32, 0f37CBAC00, 0fBAB607ED;
	selp.f32 	%f36, %f35, 0fB94D4153, %p8;
	selp.f32 	%f37, 0f3D2AAABB, 0f3C0885E4, %p8;
	fma.rn.f32 	%f38, %f36, %f32, %f37;
	selp.f32 	%f39, 0fBEFFFFFF, 0fBE2AAAA8, %p8;
	fma.rn.f32 	%f40, %f38, %f32, %f39;
	fma.rn.f32 	%f41, %f40, %f34, %f33;
	and.b32  	%r78, %r150, 2;
	setp.eq.s32 	%p9, %r78, 0;
	mov.f32 	%f42, 0f00000000;
	sub.f32 	%f43, %f42, %f41;
	selp.f32 	%f9, %f41, %f43, %p9;
	mov.u32 	%r154, %r162;
	mov.f32 	%f94, %f96;
	@%p7 bra 	$L__BB0_16;
	setp.neu.f32 	%p10, %f5, 0f7F800000;
	@%p10 bra 	$L__BB0_11;
	mov.f32 	%f46, 0f00000000;
	mul.rn.f32 	%f94, %f2, %f46;
	mov.b32 	%r154, 0;
	bra.uni 	$L__BB0_16;
$L__BB0_11:
	mov.b32 	%r18, %f2;
	shl.b32 	%r80, %r18, 8;
	or.b32  	%r19, %r80, -2147483648;
	mov.b64 	%rd83, 0;
	mov.b32 	%r151, 0;
	mov.u64 	%rd81, __cudart_i2opi_f;
	mov.u64 	%rd82, %rd1;
$L__BB0_12:
	.pragma "nounroll";
	ld.global.nc.u32 	%r81, [%rd81];
	mad.wide.u32 	%rd49, %r81, %r19, %rd83;
	shr.u64 	%rd83, %rd49, 32;
	st.local.u32 	[%rd82], %rd49;
	add.s32 	%r151, %r151, 1;
	add.s64 	%rd82, %rd82, 4;
	add.s64 	%rd81, %rd81, 4;
	setp.ne.s32 	%p11, %r151, 6;
	@%p11 bra 	$L__BB0_12;
	shr.u32 	%r82, %r18, 23;
	st.local.u32 	[%rd1+24], %rd83;
	and.b32  	%r22, %r82, 31;
	and.b32  	%r83, %r82, 224;
	add.s32 	%r84, %r83, -128;
	shr.u32 	%r85, %r84, 5;
	mul.wide.u32 	%rd50, %r85, 4;
	sub.s64 	%rd15, %rd1, %rd50;
	ld.local.u32 	%r152, [%rd15+24];
	ld.local.u32 	%r153, [%rd15+20];
	setp.eq.s32 	%p12, %r22, 0;
	@%p12 bra 	$L__BB0_15;
	shf.l.wrap.b32 	%r152, %r153, %r152, %r22;
	ld.local.u32 	%r86, [%rd15+16];
	shf.l.wrap.b32 	%r153, %r86, %r153, %r22;
$L__BB0_15:
	shr.u32 	%r87, %r152, 30;
	shf.l.wrap.b32 	%r88, %r153, %r152, 2;
	shl.b32 	%r89, %r153, 2;
	shr.u32 	%r90, %r88, 31;
	add.s32 	%r91, %r90, %r87;
	neg.s32 	%r92, %r91;
	setp.lt.s32 	%p13, %r18, 0;
	selp.b32 	%r154, %r92, %r91, %p13;
	xor.b32  	%r93, %r88, %r18;
	shr.s32 	%r94, %r88, 31;
	xor.b32  	%r95, %r94, %r88;
	xor.b32  	%r96, %r94, %r89;
	cvt.u64.u32 	%rd51, %r95;
	shl.b64 	%rd52, %rd51, 32;
	cvt.u64.u32 	%rd53, %r96;
	or.b64  	%rd54, %rd52, %rd53;
	cvt.rn.f64.s64 	%fd3, %rd54;
	mul.f64 	%fd4, %fd3, 0d3BF921FB54442D19;
	cvt.rn.f32.f64 	%f44, %fd4;
	neg.f32 	%f45, %f44;
	setp.lt.s32 	%p14, %r93, 0;
	selp.f32 	%f94, %f45, %f44, %p14;
$L__BB0_16:
	setp.ltu.f32 	%p15, %f5, 0f47CE4780;
	add.s32 	%r98, %r154, 1;
	mul.rn.f32 	%f47, %f94, %f94;
	and.b32  	%r99, %r154, 1;
	setp.eq.b32 	%p16, %r99, 1;
	selp.f32 	%f48, %f94, 0f3F800000, %p16;
	fma.rn.f32 	%f49, %f47, %f48, 0f00000000;
	fma.rn.f32 	%f50, %f47, 0f37CBAC00, 0fBAB607ED;
	selp.f32 	%f51, 0fB94D4153, %f50, %p16;
	selp.f32 	%f52, 0f3C0885E4, 0f3D2AAABB, %p16;
	fma.rn.f32 	%f53, %f51, %f47, %f52;
	selp.f32 	%f54, 0fBE2AAAA8, 0fBEFFFFFF, %p16;
	fma.rn.f32 	%f55, %f53, %f47, %f54;
	fma.rn.f32 	%f56, %f55, %f49, %f48;
	and.b32  	%r100, %r98, 2;
	setp.eq.s32 	%p17, %r100, 0;
	mov.f32 	%f57, 0f00000000;
	sub.f32 	%f58, %f57, %f56;
	selp.f32 	%f13, %f56, %f58, %p17;
	cvta.to.global.u64 	%rd55, %rd30;
	add.s64 	%rd57, %rd55, %rd36;
	ld.global.f32 	%f14, [%rd57];
	neg.f32 	%f15, %f14;
	mov.u32 	%r158, %r162;
	mov.f32 	%f95, %f96;
	@%p15 bra 	$L__BB0_24;
	setp.neu.f32 	%p18, %f5, 0f7F800000;
	@%p18 bra 	$L__BB0_19;
	mov.f32 	%f61, 0f00000000;
	mul.rn.f32 	%f95, %f2, %f61;
	mov.b32 	%r158, 0;
	bra.uni 	$L__BB0_24;
$L__BB0_19:
	mov.b32 	%r31, %f2;
	shl.b32 	%r102, %r31, 8;
	or.b32  	%r32, %r102, -2147483648;
	mov.b64 	%rd86, 0;
	mov.b32 	%r155, 0;
	mov.u64 	%rd84, __cudart_i2opi_f;
	mov.u64 	%rd85, %rd1;
$L__BB0_20:
	.pragma "nounroll";
	ld.global.nc.u32 	%r103, [%rd84];
	mad.wide.u32 	%rd60, %r103, %r32, %rd86;
	shr.u64 	%rd86, %rd60, 32;
	st.local.u32 	[%rd85], %rd60;
	add.s32 	%r155, %r155, 1;
	add.s64 	%rd85, %rd85, 4;
	add.s64 	%rd84, %rd84, 4;
	setp.ne.s32 	%p19, %r155, 6;
	@%p19 bra 	$L__BB0_20;
	shr.u32 	%r104, %r31, 23;
	st.local.u32 	[%rd1+24], %rd86;
	and.b32  	%r35, %r104, 31;
	and.b32  	%r105, %r104, 224;
	add.s32 	%r106, %r105, -128;
	shr.u32 	%r107, %r106, 5;
	mul.wide.u32 	%rd61, %r107, 4;
	sub.s64 	%rd22, %rd1, %rd61;
	ld.local.u32 	%r156, [%rd22+24];
	ld.local.u32 	%r157, [%rd22+20];
	setp.eq.s32 	%p20, %r35, 0;
	@%p20 bra 	$L__BB0_23;
	shf.l.wrap.b32 	%r156, %r157, %r156, %r35;
	ld.local.u32 	%r108, [%rd22+16];
	shf.l.wrap.b32 	%r157, %r108, %r157, %r35;
$L__BB0_23:
	shr.u32 	%r109, %r156, 30;
	shf.l.wrap.b32 	%r110, %r157, %r156, 2;
	shl.b32 	%r111, %r157, 2;
	shr.u32 	%r112, %r110, 31;
	add.s32 	%r113, %r112, %r109;
	neg.s32 	%r114, %r113;
	setp.lt.s32 	%p21, %r31, 0;
	selp.b32 	%r158, %r114, %r113, %p21;
	xor.b32  	%r115, %r110, %r31;
	shr.s32 	%r116, %r110, 31;
	xor.b32  	%r117, %r116, %r110;
	xor.b32  	%r118, %r116, %r111;
	cvt.u64.u32 	%rd62, %r117;
	shl.b64 	%rd63, %rd62, 32;
	cvt.u64.u32 	%rd64, %r118;
	or.b64  	%rd65, %rd63, %rd64;
	cvt.rn.f64.s64 	%fd5, %rd65;
	mul.f64 	%fd6, %fd5, 0d3BF921FB54442D19;
	cvt.rn.f32.f64 	%f59, %fd6;
	neg.f32 	%f60, %f59;
	setp.lt.s32 	%p22, %r115, 0;
	selp.f32 	%f95, %f60, %f59, %p22;
$L__BB0_24:
	setp.ltu.f32 	%p23, %f5, 0f47CE4780;
	mul.rn.f32 	%f62, %f95, %f95;
	and.b32  	%r120, %r158, 1;
	setp.eq.b32 	%p24, %r120, 1;
	selp.f32 	%f63, 0f3F800000, %f95, %p24;
	fma.rn.f32 	%f64, %f62, %f63, 0f00000000;
	fma.rn.f32 	%f65, %f62, 0f37CBAC00, 0fBAB607ED;
	selp.f32 	%f66, %f65, 0fB94D4153, %p24;
	selp.f32 	%f67, 0f3D2AAABB, 0f3C0885E4, %p24;
	fma.rn.f32 	%f68, %f66, %f62, %f67;
	selp.f32 	%f69, 0fBEFFFFFF, 0fBE2AAAA8, %p24;
	fma.rn.f32 	%f70, %f68, %f62, %f69;
	fma.rn.f32 	%f71, %f70, %f64, %f63;
	and.b32  	%r121, %r158, 2;
	setp.eq.s32 	%p25, %r121, 0;
	mov.f32 	%f72, 0f00000000;
	sub.f32 	%f73, %f72, %f71;
	selp.f32 	%f19, %f71, %f73, %p25;
	@%p23 bra 	$L__BB0_32;
	setp.neu.f32 	%p26, %f5, 0f7F800000;
	@%p26 bra 	$L__BB0_27;
	mov.f32 	%f76, 0f00000000;
	mul.rn.f32 	%f96, %f2, %f76;
	mov.b32 	%r162, 0;
	bra.uni 	$L__BB0_32;
$L__BB0_27:
	mov.b32 	%r44, %f2;
	shl.b32 	%r123, %r44, 8;
	or.b32  	%r45, %r123, -2147483648;
	mov.b64 	%rd89, 0;
	mov.b32 	%r159, 0;
	mov.u64 	%rd87, __cudart_i2opi_f;
	mov.u64 	%rd88, %rd1;
$L__BB0_28:
	.pragma "nounroll";
	ld.global.nc.u32 	%r124, [%rd87];
	mad.wide.u32 	%rd68, %r124, %r45, %rd89;
	shr.u64 	%rd89, %rd68, 32;
	st.local.u32 	[%rd88], %rd68;
	add.s32 	%r159, %r159, 1;
	add.s64 	%rd88, %rd88, 4;
	add.s64 	%rd87, %rd87, 4;
	setp.ne.s32 	%p27, %r159, 6;
	@%p27 bra 	$L__BB0_28;
	shr.u32 	%r125, %r44, 23;
	st.local.u32 	[%rd1+24], %rd89;
	and.b32  	%r48, %r125, 31;
	and.b32  	%r126, %r125, 224;
	add.s32 	%r127, %r126, -128;
	shr.u32 	%r128, %r127, 5;
	mul.wide.u32 	%rd69, %r128, 4;
	sub.s64 	%rd29, %rd1, %rd69;
	ld.local.u32 	%r160, [%rd29+24];
	ld.local.u32 	%r161, [%rd29+20];
	setp.eq.s32 	%p28, %r48, 0;
	@%p28 bra 	$L__BB0_31;
	shf.l.wrap.b32 	%r160, %r161, %r160, %r48;
	ld.local.u32 	%r129, [%rd29+16];
	shf.l.wrap.b32 	%r161, %r129, %r161, %r48;
$L__BB0_31:
	shr.u32 	%r130, %r160, 30;
	shf.l.wrap.b32 	%r131, %r161, %r160, 2;
	shl.b32 	%r132, %r161, 2;
	shr.u32 	%r133, %r131, 31;
	add.s32 	%r134, %r133, %r130;
	neg.s32 	%r135, %r134;
	setp.lt.s32 	%p29, %r44, 0;
	selp.b32 	%r162, %r135, %r134, %p29;
	xor.b32  	%r136, %r131, %r44;
	shr.s32 	%r137, %r131, 31;
	xor.b32  	%r138, %r137, %r131;
	xor.b32  	%r139, %r137, %r132;
	cvt.u64.u32 	%rd70, %r138;
	shl.b64 	%rd71, %rd70, 32;
	cvt.u64.u32 	%rd72, %r139;
	or.b64  	%rd73, %rd71, %rd72;
	cvt.rn.f64.s64 	%fd7, %rd73;
	mul.f64 	%fd8, %fd7, 0d3BF921FB54442D19;
	cvt.rn.f32.f64 	%f74, %fd8;
	neg.f32 	%f75, %f74;
	setp.lt.s32 	%p30, %r136, 0;
	selp.f32 	%f96, %f75, %f74, %p30;
$L__BB0_32:
	add.s32 	%r141, %r162, 1;
	mul.rn.f32 	%f77, %f96, %f96;
	and.b32  	%r142, %r162, 1;
	setp.eq.b32 	%p31, %r142, 1;
	selp.f32 	%f78, %f96, 0f3F800000, %p31;
	fma.rn.f32 	%f79, %f77, %f78, 0f00000000;
	fma.rn.f32 	%f80, %f77, 0f37CBAC00, 0fBAB607ED;
	selp.f32 	%f81, 0fB94D4153, %f80, %p31;
	selp.f32 	%f82, 0f3C0885E4, 0f3D2AAABB, %p31;
	fma.rn.f32 	%f83, %f81, %f77, %f82;
	selp.f32 	%f84, 0fBE2AAAA8, 0fBEFFFFFF, %p31;
	fma.rn.f32 	%f85, %f83, %f77, %f84;
	fma.rn.f32 	%f86, %f85, %f79, %f78;
	and.b32  	%r143, %r141, 2;
	setp.eq.s32 	%p32, %r143, 0;
	mov.f32 	%f87, 0f00000000;
	sub.f32 	%f88, %f87, %f86;
	selp.f32 	%f89, %f86, %f88, %p32;
	mul.f32 	%f23, %f89, %f15;
	mul.lo.s32 	%r144, %r1, -252645135;
	setp.gt.u32 	%p33, %r144, 252645135;
	@%p33 bra 	$L__BB0_34;
	add.u64 	%rd74, %SP, 32;
	add.u64 	%rd75, %SPL, 32;
	cvt.f64.f32 	%fd9, %f3;
	cvt.f64.f32 	%fd10, %f1;
	cvt.f64.f32 	%fd11, %f14;
	cvt.f64.f32 	%fd12, %f2;
	mul.f32 	%f90, %f3, %f9;
	cvt.f64.f32 	%fd13, %f90;
	mul.f32 	%f91, %f3, %f13;
	cvt.f64.f32 	%fd14, %f91;
	mul.f32 	%f92, %f19, %f15;
	cvt.f64.f32 	%fd15, %f92;
	cvt.f64.f32 	%fd16, %f23;
	st.local.v2.u32 	[%rd75], {%r1, %r2};
	st.local.f64 	[%rd75+8], %fd9;
	st.local.f64 	[%rd75+16], %fd10;
	st.local.f64 	[%rd75+24], %fd11;
	st.local.f64 	[%rd75+32], %fd12;
	st.local.f64 	[%rd75+40], %fd13;
	st.local.f64 	[%rd75+48], %fd14;
	st.local.f64 	[%rd75+56], %fd15;
	st.local.f64 	[%rd75+64], %fd16;
	mov.u64 	%rd76, $str;
	cvta.global.u64 	%rd77, %rd76;
	{ // callseq 0, 0
	.param .b64 param0;
	st.param.b64 	[param0], %rd77;
	.param .b64 param1;
	st.param.b64 	[param1], %rd74;
	.param .b32 retval0;
	call.uni (retval0), 
	vprintf, 
	(
	param0, 
	param1
	);
	ld.param.b32 	%r145, [retval0];
	} // callseq 0
$L__BB0_34:
	ret;

}


// ===== COMPILED SASS (sm_100) =====

	.target	sm_100

	.elftype	@"ET_EXEC"


//--------------------- .note.nv.tkinfo           --------------------------
	.section	.note.nv.tkinfo,"",@"SHT_NOTE"
	.sectionflags	@"SHF_NOTE_NV_TKINFO"
	.tkinfo
        /*0018*/ 	.word	0x00000002
        /*0030*/ 	.string	""
        /*0030*/ 	.string	"ptxas"
        /*0030*/ 	.string	"Cuda compilation tools, release 13.0, V13.0.88"
        /*0030*/ 	.string	"Build cuda_13.0.r13.0/compiler.36424714_0"
        /*0030*/ 	.string	"-arch sm_100 -m 64 "



//--------------------- .note.nv.cuinfo           --------------------------
	.section	.note.nv.cuinfo,"",@"SHT_NOTE"
	.sectionflags	@"SHF_NOTE_NV_CUINFO"
        /*0018*/ 	.short	0x0002
        /*001a*/ 	.short	0x0064
        /*001c*/ 	.short	0x0082
	.zero		2


//--------------------- .nv.info                  --------------------------
	.section	.nv.info,"",@"SHT_CUDA_INFO"
	.align	4


	//----- nvinfo : EIATTR_REGCOUNT
	.align		4
        /*0000*/ 	.byte	0x04, 0x2f
        /*0002*/ 	.short	(.L_3 - .L_2)
	.align		4
.L_2:
        /*0004*/ 	.word	index@(_Z6kernelPfS_S_S_S_S_)
        /*0008*/ 	.word	0x00000020


	//----- nvinfo : EIATTR_FRAME_SIZE
	.align		4
.L_3:
        /*000c*/ 	.byte	0x04, 0x11
        /*000e*/ 	.short	(.L_5 - .L_4)
	.align		4
.L_4:
        /*0010*/ 	.word	index@(_Z6kernelPfS_S_S_S_S_)
        /*0014*/ 	.word	0x00000068


	//----- nvinfo : EIATTR_MIN_STACK_SIZE
	.align		4
.L_5:
        /*0018*/ 	.byte	0x04, 0x12
        /*001a*/ 	.short	(.L_7 - .L_6)
	.align		4
.L_6:
        /*001c*/ 	.word	index@(_Z6kernelPfS_S_S_S_S_)
        /*0020*/ 	.word	0x00000068
.L_7:


//--------------------- .nv.compat                --------------------------
	.section	.nv.compat,"",@"SHT_CUDA_COMPAT_INFO"
	.align	4
        /*0000*/ 	.byte	0x02, 0x09, 0x00, 0x00, 0x02, 0x02, 0x01, 0x00, 0x02, 0x05, 0x05, 0x00, 0x03, 0x07, 0x01, 0x01
        /*0010*/ 	.byte	0x02, 0x03, 0x00, 0x00, 0x02, 0x06, 0x01, 0x00, 0x04, 0x0b, 0x08, 0x00, 0x01, 0x00, 0x00, 0x00
        /*0020*/ 	.byte	0x00, 0x00, 0x00, 0x00


//--------------------- .nv.info._Z6kernelPfS_S_S_S_S_ --------------------------
	.section	.nv.info._Z6kernelPfS_S_S_S_S_,"",@"SHT_CUDA_INFO"
	.sectionflags	@""
	.align	4


	//----- nvinfo : EIATTR_CUDA_API_VERSION
	.align		4
        /*0000*/ 	.byte	0x04, 0x37
        /*0002*/ 	.short	(.L_9 - .L_8)
.L_8:
        /*0004*/ 	.word	0x00000082


	//----- nvinfo : EIATTR_KPARAM_INFO
	.align		4
.L_9:
        /*0008*/ 	.byte	0x04, 0x17
        /*000a*/ 	.short	(.L_11 - .L_10)
.L_10:
        /*000c*/ 	.word	0x00000000
        /*0010*/ 	.short	0x0005
        /*0012*/ 	.short	0x0028
        /*0014*/ 	.byte	0x00, 0xf5, 0x21, 0x00


	//----- nvinfo : EIATTR_KPARAM_INFO
	.align		4
.L_11:
        /*0018*/ 	.byte	0x04, 0x17
        /*001a*/ 	.short	(.L_13 - .L_12)
.L_12:
        /*001c*/ 	.word	0x00000000
        /*0020*/ 	.short	0x0004
        /*0022*/ 	.short	0x0020
        /*0024*/ 	.byte	0x00, 0xf5, 0x21, 0x00


	//----- nvinfo : EIATTR_KPARAM_INFO
	.align		4
.L_13:
        /*0028*/ 	.byte	0x04, 0x17
        /*002a*/ 	.short	(.L_15 - .L_14)
.L_14:
        /*002c*/ 	.word	0x00000000
        /*0030*/ 	.short	0x0003
        /*0032*/ 	.short	0x0018
        /*0034*/ 	.byte	0x00, 0xf5, 0x21, 0x00


	//----- nvinfo : EIATTR_KPARAM_INFO
	.align		4
.L_15:
        /*0038*/ 	.byte	0x04, 0x17
        /*003a*/ 	.short	(.L_17 - .L_16)
.L_16:
        /*003c*/ 	.word	0x00000000
        /*0040*/ 	.short	0x0002
        /*0042*/ 	.short	0x0010
        /*0044*/ 	.byte	0x00, 0xf5, 0x21, 0x00


	//----- nvinfo : EIATTR_KPARAM_INFO
	.align		4
.L_17:
        /*0048*/ 	.byte	0x04, 0x17
        /*004a*/ 	.short	(.L_19 - .L_18)
.L_18:
        /*004c*/ 	.word	0x00000000
        /*0050*/ 	.short	0x0001
        /*0052*/ 	.short	0x0008
        /*0054*/ 	.byte	0x00, 0xf5, 0x21, 0x00


	//----- nvinfo : EIATTR_KPARAM_INFO
	.align		4
.L_19:
        /*0058*/ 	.byte	0x04, 0x17
        /*005a*/ 	.short	(.L_21 - .L_20)
.L_20:
        /*005c*/ 	.word	0x00000000
        /*0060*/ 	.short	0x0000
        /*0062*/ 	.short	0x0000
        /*0064*/ 	.byte	0x00, 0xf5, 0x21, 0x00


	//----- nvinfo : EIATTR_SPARSE_MMA_MASK
	.align		4
.L_21:
        /*0068*/ 	.byte	0x03, 0x50
        /*006a*/ 	.short	0x0000


	//----- nvinfo : EIATTR_MAXREG_COUNT
	.align		4
        /*006c*/ 	.byte	0x03, 0x1b
        /*006e*/ 	.short	0x00ff


	//----- nvinfo : EIATTR_EXTERNS
	.align		4
        /*0070*/ 	.byte	0x04, 0x0f
        /*0072*/ 	.short	(.L_23 - .L_22)


	//   ....[0]....
	.align		4
.L_22:
        /*0074*/ 	.word	index@(vprintf)


	//----- nvinfo : EIATTR_MERCURY_ISA_VERSION
	.align		4
.L_23:
        /*0078*/ 	.byte	0x03, 0x5f
        /*007a*/ 	.short	0x0101


	//----- nvinfo : EIATTR_VRC_CTA_INIT_COUNT
	.align		4
        /*007c*/ 	.byte	0x02, 0x4a
	.zero		1
	.zero		1


	//----- nvinfo : EIATTR_SYSCALL_OFFSETS
	.align		4
        /*0080*/ 	.byte	0x04, 0x46
        /*0082*/ 	.short	(.L_25 - .L_24)


	//   ....[0]....
.L_24:
        /*0084*/ 	.word	0x000015f0


	//----- nvinfo : EIATTR_EXIT_INSTR_OFFSETS
	.align		4
.L_25:
        /*0088*/ 	.byte	0x04, 0x1c
        /*008a*/ 	.short	(.L_27 - .L_26)


	//   ....[0]....
.L_26:
        /*008c*/ 	.word	0x00001320


	//   ....[1]....
        /*0090*/ 	.word	0x00001600


	//----- nvinfo : EIATTR_CBANK_PARAM_SIZE
	.align		4
.L_27:
        /*0094*/ 	.byte	0x03, 0x19
        /*0096*/ 	.short	0x0030


	//----- nvinfo : EIATTR_PARAM_CBANK
	.align		4
        /*0098*/ 	.byte	0x04, 0x0a
        /*009a*/ 	.short	(.L_29 - .L_28)
	.align		4
.L_28:
        /*009c*/ 	.word	index@(.nv.constant0._Z6kernelPfS_S_S_S_S_)
        /*00a0*/ 	.short	0x0380
        /*00a2*/ 	.short	0x0030


	//----- nvinfo : EIATTR_SW_WAR
	.align		4
.L_29:
        /*00a4*/ 	.byte	0x04, 0x36
        /*00a6*/ 	.short	(.L_31 - .L_30)
.L_30:
        /*00a8*/ 	.word	0x00000008
.L_31:


//--------------------- .nv.callgraph             --------------------------
	.section	.nv.callgraph,"",@"SHT_CUDA_CALLGRAPH"
	.align	4
	.sectionentsize	8
	.align		4
        /*0000*/ 	.word	0x00000000
	.align		4
        /*0004*/ 	.word	0xffffffff
	.align		4
        /*0008*/ 	.word	index@(_Z6kernelPfS_S_S_S_S_)
	.align		4
        /*000c*/ 	.word	index@(vprintf)
	.align		4
        /*0010*/ 	.word	0x00000000
	.align		4
        /*0014*/ 	.word	0xfffffffe
	.align		4
        /*0018*/ 	.word	0x00000000
	.align		4
        /*001c*/ 	.word	0xfffffffd
	.align		4
        /*0020*/ 	.word	0x00000000
	.align		4
        /*0024*/ 	.word	0xfffffffc


//--------------------- .nv.constant4             --------------------------
	.section	.nv.constant4,"a",@progbits
	.align	8
	.align		8
.nv.constant4:
        /*0000*/ 	.dword	vprintf
	.align		8
        /*0008*/ 	.dword	$str
	.align		8
        /*0010*/ 	.dword	__cudart_i2opi_f


//--------------------- .text._Z6kernelPfS_S_S_S_S_ --------------------------
	.section	.text._Z6kernelPfS_S_S_S_S_,"ax",@progbits
	.align	128
        .global         _Z6kernelPfS_S_S_S_S_
        .type           _Z6kernelPfS_S_S_S_S_,@function
        .size           _Z6kernelPfS_S_S_S_S_,(.L_x_10 - _Z6kernelPfS_S_S_S_S_)
        .other          _Z6kernelPfS_S_S_S_S_,@"STO_CUDA_ENTRY STV_DEFAULT"
_Z6kernelPfS_S_S_S_S_:
.text._Z6kernelPfS_S_S_S_S_:
[----:B------:R-:W0:Y:S01]  /*0000*/  LDC R1, c[0x0][0x37c] ;  /* 0x0000df00ff017b82 */ /* 0x000e220000000800 */
[----:B------:R-:W1:Y:S07]  /*0010*/  S2R R2, SR_CTAID.X ;  /* 0x0000000000027919 */ /* 0x000e6e0000002500 */
[----:B------:R-:W2:Y:S01]  /*0020*/  LDC.64 R4, c[0x0][0x388] ;  /* 0x0000e200ff047b82 */ /* 0x000ea20000000a00 */
[----:B------:R-:W3:Y:S01]  /*0030*/  LDCU.64 UR6, c[0x0][0x358] ;  /* 0x00006b00ff0677ac */ /* 0x000ee20008000a00 */
[----:B0-----:R-:W-:Y:S01]  /*0040*/  VIADD R1, R1, 0xffffff98 ;  /* 0xffffff9801017836 */ /* 0x001fe20000000000 */
[----:B------:R-:W1:Y:S05]  /*0050*/  S2R R3, SR_CTAID.Y ;  /* 0x0000000000037919 */ /* 0x000e6a0000002600 */
[----:B------:R-:W0:Y:S01]  /*0060*/  LDC.64 R10, c[0x0][0x380] ;  /* 0x0000e000ff0a7b82 */ /* 0x000e220000000a00 */
[----:B-1----:R-:W-:-:S04]  /*0070*/  IMAD R8, R3, 0x20, R2 ;  /* 0x0000002003087824 */ /* 0x002fc800078e0202 */
[----:B--2---:R-:W-:-:S05]  /*0080*/  IMAD.WIDE.U32 R4, R8, 0x4, R4 ;  /* 0x0000000408047825 */ /* 0x004fca00078e0004 */
[----:B---3--:R-:W2:Y:S01]  /*0090*/  LDG.E R20, desc[UR6][R4.64] ;  /* 0x0000000604147981 */ /* 0x008ea2000c1e1900 */
[----:B------:R-:W1:Y:S01]  /*00a0*/  LDC R6, c[0x0][0x2f8] ;  /* 0x0000be00ff067b82 */ /* 0x000e620000000800 */
[----:B0-----:R-:W-:Y:S01]  /*00b0*/  IMAD.WIDE.U32 R10, R8, 0x4, R10 ;  /* 0x00000004080a7825 */ /* 0x001fe200078e000a */
[----:B------:R-:W0:Y:S04]  /*00c0*/  LDCU UR5, c[0x0][0x2fc] ;  /* 0x00005f80ff0577ac */ /* 0x000e280008000800 */
[----:B------:R3:W5:Y:S01]  /*00d0*/  LDG.E R7, desc[UR6][R10.64] ;  /* 0x000000060a077981 */ /* 0x000762000c1e1900 */
[----:B--2---:R-:W-:-:S04]  /*00e0*/  FADD R21, R20, R20 ;  /* 0x0000001414157221 */ /* 0x004fc80000000000 */
[----:B------:R-:W-:-:S04]  /*00f0*/  FMUL R21, R21, 3.1415927410125732422 ;  /* 0x40490fdb15157820 */ /* 0x000fc80000400000 */
[C---:B------:R-:W-:Y:S01]  /*0100*/  FMUL R0, R21.reuse, 0.63661974668502807617 ;  /* 0x3f22f98315007820 */ /* 0x040fe20000400000 */
[----:B------:R-:W-:-:S05]  /*0110*/  FSETP.GE.AND P0, PT, |R21|, 105615, PT ;  /* 0x47ce47801500780b */ /* 0x000fca0003f06200 */
[----:B------:R-:W2:Y:S02]  /*0120*/  F2I.NTZ R0, R0 ;  /* 0x0000000000007305 */ /* 0x000ea40000203100 */
[----:B--2---:R-:W-:Y:S01]  /*0130*/  I2FP.F32.S32 R12, R0 ;  /* 0x00000000000c7245 */ /* 0x004fe20000201400 */
[----:B------:R-:W-:-:S04]  /*0140*/  IMAD.MOV.U32 R13, RZ, RZ, R0 ;  /* 0x000000ffff0d7224 */ /* 0x000fc800078e0000 */
[----:B------:R-:W-:-:S04]  /*0150*/  FFMA R9, R12, -1.5707962512969970703, R21 ;  /* 0xbfc90fda0c097823 */ /* 0x000fc80000000015 */
[----:B------:R-:W-:-:S04]  /*0160*/  FFMA R9, R12, -7.5497894158615963534e-08, R9 ;  /* 0xb3a221680c097823 */ /* 0x000fc80000000009 */
[----:B------:R-:W-:-:S04]  /*0170*/  FFMA R15, R12, -5.3903029534742383927e-15, R9 ;  /* 0xa7c234c50c0f7823 */ /* 0x000fc80000000009 */
[----:B------:R-:W-:Y:S01]  /*0180*/  IMAD.MOV.U32 R4, RZ, RZ, R15 ;  /* 0x000000ffff047224 */ /* 0x000fe200078e000f */
[----:B01-3--:R-:W-:Y:S06]  /*0190*/  @!P0 BRA `(.L_x_0) ;  /* 0x0000000000dc8947 */ /* 0x00bfec0003800000 */
[----:B------:R-:W-:-:S13]  /*01a0*/  FSETP.NEU.AND P1, PT, |R21|, +INF , PT ;  /* 0x7f8000001500780b */ /* 0x000fda0003f2d200 */
[----:B------:R-:W-:Y:S01]  /*01b0*/  @!P1 FMUL R4, RZ, R21 ;  /* 0x00000015ff049220 */ /* 0x000fe20000400000 */
[----:B------:R-:W-:Y:S01]  /*01c0*/  @!P1 IMAD.MOV.U32 R0, RZ, RZ, RZ ;  /* 0x000000ffff009224 */ /* 0x000fe200078e00ff */
[----:B------:R-:W-:Y:S06]  /*01d0*/  @!P1 BRA `(.L_x_0) ;  /* 0x0000000000cc9947 */ /* 0x000fec0003800000 */
[----:B------:R-:W-:Y:S01]  /*01e0*/  IMAD.SHL.U32 R4, R21, 0x100, RZ ;  /* 0x0000010015047824 */ /* 0x000fe200078e00ff */
[----:B------:R-:W0:Y:S01]  /*01f0*/  LDCU.64 UR8, c[0x4][0x10] ;  /* 0x01000200ff0877ac */ /* 0x000e220008000a00 */
[----:B------:R-:W-:Y:S02]  /*0200*/  IMAD.MOV.U32 R10, RZ, RZ, RZ ;  /* 0x000000ffff0a7224 */ /* 0x000fe400078e00ff */
[----:B------:R-:W-:Y:S01]  /*0210*/  IMAD.MOV.U32 R19, RZ, RZ, RZ ;  /* 0x000000ffff137224 */ /* 0x000fe200078e00ff */
[----:B------:R-:W-:Y:S01]  /*0220*/  LOP3.LUT R9, R4, 0x80000000, RZ, 0xfc, !PT ;  /* 0x8000000004097812 */ /* 0x000fe200078efcff */
[----:B------:R-:W-:Y:S01]  /*0230*/  IMAD.MOV.U32 R0, RZ, RZ, R1 ;  /* 0x000000ffff007224 */ /* 0x000fe200078e0001 */
[----:B------:R-:W-:-:S06]  /*0240*/  UMOV UR4, URZ ;  /* 0x000000ff00047c82 */ /* 0x000fcc0008000000 */
.L_x_1:
[----:B0-----:R-:W-:Y:S02]  /*0250*/  IMAD.U32 R16, RZ, RZ, UR8 ;  /* 0x00000008ff107e24 */ /* 0x001fe4000f8e00ff */
[----:B------:R-:W-:-:S05]  /*0260*/  IMAD.U32 R17, RZ, RZ, UR9 ;  /* 0x00000009ff117e24 */ /* 0x000fca000f8e00ff */
[----:B------:R-:W2:Y:S01]  /*0270*/  LDG.E.CONSTANT R4, desc[UR6][R16.64] ;  /* 0x0000000610047981 */ /* 0x000ea2000c1e9900 */
[----:B------:R-:W-:Y:S02]  /*0280*/  UIADD3 UR8, UP0, UPT, UR8, 0x4, URZ ;  /* 0x0000000408087890 */ /* 0x000fe4000ff1e0ff */
[----:B------:R-:W-:Y:S02]  /*0290*/  UIADD3 UR4, UPT, UPT, UR4, 0x1, URZ ;  /* 0x0000000104047890 */ /* 0x000fe4000fffe0ff */
[----:B------:R-:W-:Y:S02]  /*02a0*/  UIADD3.X UR9, UPT, UPT, URZ, UR9, URZ, UP0, !UPT ;  /* 0x00000009ff097290 */ /* 0x000fe400087fe4ff */
[----:B------:R-:W-:Y:S01]  /*02b0*/  UISETP.NE.AND UP0, UPT, UR4, 0x6, UPT ;  /* 0x000000060400788c */ /* 0x000fe2000bf05270 */
[----:B--2---:R-:W-:-:S03]  /*02c0*/  IMAD.WIDE.U32 R4, R4, R9, RZ ;  /* 0x0000000904047225 */ /* 0x004fc600078e00ff */
[----:B------:R-:W-:-:S05]  /*02d0*/  IADD3 R11, P1, PT, R4, R10, RZ ;  /* 0x0000000a040b7210 */ /* 0x000fca0007f3e0ff */
[----:B------:R0:W-:Y:S01]  /*02e0*/  STL [R0], R11 ;  /* 0x0000000b00007387 */ /* 0x0001e20000100800 */
[----:B------:R-:W-:Y:S02]  /*02f0*/  IMAD.X R10, R5, 0x1, R19, P1 ;  /* 0x00000001050a7824 */ /* 0x000fe400008e0613 */
[----:B0-----:R-:W-:Y:S01]  /*0300*/  VIADD R0, R0, 0x4 ;  /* 0x0000000400007836 */ /* 0x001fe20000000000 */
[----:B------:R-:W-:Y:S06]  /*0310*/  BRA.U UP0, `(.L_x_1) ;  /* 0xfffffffd00cc7547 */ /* 0x000fec000b83ffff */
[----:B------:R-:W-:Y:S01]  /*0320*/  SHF.R.U32.HI R11, RZ, 0x17, R21 ;  /* 0x00000017ff0b7819 */ /* 0x000fe20000011615 */
[----:B------:R0:W-:Y:S03]  /*0330*/  STL [R1+0x18], R10 ;  /* 0x0000180a01007387 */ /* 0x0001e60000100800 */
[C---:B------:R-:W-:Y:S02]  /*0340*/  LOP3.LUT R0, R11.reuse, 0xe0, RZ, 0xc0, !PT ;  /* 0x000000e00b007812 */ /* 0x040fe400078ec0ff */
[----:B------:R-:W-:Y:S02]  /*0350*/  LOP3.LUT P1, RZ, R11, 0x1f, RZ, 0xc0, !PT ;  /* 0x0000001f0bff7812 */ /* 0x000fe4000782c0ff */
[----:B------:R-:W-:-:S04]  /*0360*/  IADD3 R0, PT, PT, R0, -0x80, RZ ;  /* 0xffffff8000007810 */ /* 0x000fc80007ffe0ff */
[----:B------:R-:W-:-:S05]  /*0370*/  SHF.R.U32.HI R0, RZ, 0x5, R0 ;  /* 0x00000005ff007819 */ /* 0x000fca0000011600 */
[----:B------:R-:W-:-:S05]  /*0380*/  IMAD R12, R0, -0x4, R1 ;  /* 0xfffffffc000c7824 */ /* 0x000fca00078e0201 */
[----:B------:R-:W2:Y:S04]  /*0390*/  LDL R5, [R12+0x18] ;  /* 0x000018000c057983 */ /* 0x000ea80000100800 */
[----:B------:R-:W2:Y:S04]  /*03a0*/  LDL R4, [R12+0x14] ;  /* 0x000014000c047983 */ /* 0x000ea80000100800 */
[----:B------:R-:W3:Y:S01]  /*03b0*/  @P1 LDL R9, [R12+0x10] ;  /* 0x000010000c091983 */ /* 0x000ee20000100800 */
[----:B------:R-:W-:Y:S01]  /*03c0*/  LOP3.LUT R0, R11, 0x1f, RZ, 0xc0, !PT ;  /* 0x0000001f0b007812 */ /* 0x000fe200078ec0ff */
[----:B------:R-:W-:Y:S01]  /*03d0*/  UMOV UR8, 0x54442d19 ;  /* 0x54442d1900087882 */ /* 0x000fe20000000000 */
[----:B------:R-:W-:-:S02]  /*03e0*/  UMOV UR9, 0x3bf921fb ;  /* 0x3bf921fb00097882 */ /* 0x000fc40000000000 */
[-C--:B--2---:R-:W-:Y:S02]  /*03f0*/  @P1 SHF.L.W.U32.HI R5, R4, R0.reuse, R5 ;  /* 0x0000000004051219 */ /* 0x084fe40000010e05 */
[----:B---3--:R-:W-:Y:S02]  /*0400*/  @P1 SHF.L.W.U32.HI R4, R9, R0, R4 ;  /* 0x0000000009041219 */ /* 0x008fe40000010e04 */
[----:B------:R-:W-:Y:S02]  /*0410*/  ISETP.GE.AND P1, PT, R21, RZ, PT ;  /* 0x000000ff1500720c */ /* 0x000fe40003f26270 */
[C-C-:B------:R-:W-:Y:S01]  /*0420*/  SHF.L.W.U32.HI R0, R4.reuse, 0x2, R5.reuse ;  /* 0x0000000204007819 */ /* 0x140fe20000010e05 */
[----:B------:R-:W-:Y:S01]  /*0430*/  IMAD.SHL.U32 R4, R4, 0x4, RZ ;  /* 0x0000000404047824 */ /* 0x000fe200078e00ff */
[----:B------:R-:W-:Y:S02]  /*0440*/  SHF.R.U32.HI R5, RZ, 0x1e, R5 ;  /* 0x0000001eff057819 */ /* 0x000fe40000011605 */
[----:B------:R-:W-:-:S04]  /*0450*/  SHF.R.S32.HI R9, RZ, 0x1f, R0 ;  /* 0x0000001fff097819 */ /* 0x000fc80000011400 */
[C---:B------:R-:W-:Y:S02]  /*0460*/  LOP3.LUT R16, R9.reuse, R4, RZ, 0x3c, !PT ;  /* 0x0000000409107212 */ /* 0x040fe400078e3cff */
[----:B------:R-:W-:Y:S02]  /*0470*/  LOP3.LUT R17, R9, R0, RZ, 0x3c, !PT ;  /* 0x0000000009117212 */ /* 0x000fe400078e3cff */
[C---:B------:R-:W-:Y:S02]  /*0480*/  LOP3.LUT R4, R0.reuse, R21, RZ, 0x3c, !PT ;  /* 0x0000001500047212 */ /* 0x040fe400078e3cff */
[----:B------:R-:W-:Y:S02]  /*0490*/  LEA.HI R0, R0, R5, RZ, 0x1 ;  /* 0x0000000500007211 */ /* 0x000fe400078f08ff */
[----:B------:R-:W0:Y:S01]  /*04a0*/  I2F.F64.S64 R16, R16 ;  /* 0x0000001000107312 */ /* 0x000e220000301c00 */
[----:B------:R-:W-:Y:S02]  /*04b0*/  ISETP.GE.AND P2, PT, R4, RZ, PT ;  /* 0x000000ff0400720c */ /* 0x000fe40003f46270 */
[----:B------:R-:W-:-:S04]  /*04c0*/  IMAD.MOV R4, RZ, RZ, -R0 ;  /* 0x000000ffff047224 */ /* 0x000fc800078e0a00 */
[----:B------:R-:W-:Y:S01]  /*04d0*/  @!P1 IMAD.MOV.U32 R0, RZ, RZ, R4 ;  /* 0x000000ffff009224 */ /* 0x000fe200078e0004 */
[----:B0-----:R-:W-:-:S10]  /*04e0*/  DMUL R10, R16, UR8 ;  /* 0x00000008100a7c28 */ /* 0x001fd40008000000 */
[----:B------:R-:W0:Y:S02]  /*04f0*/  F2F.F32.F64 R10, R10 ;  /* 0x0000000a000a7310 */ /* 0x000e240000301000 */
[----:B0-----:R-:W-:-:S07]  /*0500*/  FSEL R4, -R10, R10, !P2 ;  /* 0x0000000a0a047208 */ /* 0x001fce0005000100 */
.L_x_0:
[----:B------:R-:W-:Y:S01]  /*0510*/  LOP3.LUT R10, R0, 0x1, RZ, 0xc0, !PT ;  /* 0x00000001000a7812 */ /* 0x000fe200078ec0ff */
[----:B------:R-:W-:Y:S02]  /*0520*/  IMAD.MOV.U32 R12, RZ, RZ, 0x37cbac00 ;  /* 0x37cbac00ff0c7424 */ /* 0x000fe400078e00ff */
[----:B------:R-:W-:Y:S01]  /*0530*/  FMUL R5, R4, R4 ;  /* 0x0000000404057220 */ /* 0x000fe20000400000 */
[----:B------:R-:W-:Y:S01]  /*0540*/  IMAD.MOV.U32 R11, RZ, RZ, 0x3effffff ;  /* 0x3effffffff0b7424 */ /* 0x000fe200078e00ff */
[----:B------:R-:W-:Y:S01]  /*0550*/  ISETP.NE.U32.AND P1, PT, R10, 0x1, PT ;  /* 0x000000010a00780c */ /* 0x000fe20003f25070 */
[----:B------:R-:W-:Y:S02]  /*0560*/  IMAD.MOV.U32 R10, RZ, RZ, 0x3d2aaabb ;  /* 0x3d2aaabbff0a7424 */ /* 0x000fe400078e00ff */
[----:B------:R-:W-:Y:S01]  /*0570*/  FFMA R9, R5, R12, -0.0013887860113754868507 ;  /* 0xbab607ed05097423 */ /* 0x000fe2000000000c */
[----:B------:R-:W-:Y:S01]  /*0580*/  LOP3.LUT P2, RZ, R0, 0x2, RZ, 0xc0, !PT ;  /* 0x0000000200ff7812 */ /* 0x000fe2000784c0ff */
[----:B------:R-:W-:Y:S01]  /*0590*/  IMAD.MOV.U32 R0, RZ, RZ, R15 ;  /* 0x000000ffff007224 */ /* 0x000fe200078e000f */
[----:B------:R-:W-:-:S02]  /*05a0*/  FSEL R14, R4, 1, P1 ;  /* 0x3f800000040e7808 */ /* 0x000fc40000800000 */
[----:B------:R-:W-:Y:S02]  /*05b0*/  FSEL R16, R9, -0.00019574658654164522886, !P1 ;  /* 0xb94d415309107808 */ /* 0x000fe40004800000 */
[----:B------:R-:W-:Y:S01]  /*05c0*/  FSEL R18, R10, 0.0083327032625675201416, !P1 ;  /* 0x3c0885e40a127808 */ /* 0x000fe20004800000 */
[----:B------:R-:W-:Y:S01]  /*05d0*/  FFMA R9, R5, R14, RZ ;  /* 0x0000000e05097223 */ /* 0x000fe200000000ff */
[----:B------:R-:W-:-:S03]  /*05e0*/  FSEL R17, -R11, -0.16666662693023681641, !P1 ;  /* 0xbe2aaaa80b117808 */ /* 0x000fc60004800100 */
[----:B------:R-:W-:Y:S01]  /*05f0*/  FFMA R16, R5, R16, R18 ;  /* 0x0000001005107223 */ /* 0x000fe20000000012 */
[----:B------:R-:W-:-:S03]  /*0600*/  IMAD.MOV.U32 R18, RZ, RZ, R13 ;  /* 0x000000ffff127224 */ /* 0x000fc600078e000d */
[----:B------:R-:W-:-:S04]  /*0610*/  FFMA R16, R5, R16, R17 ;  /* 0x0000001005107223 */ /* 0x000fc80000000011 */
[----:B------:R-:W-:-:S04]  /*0620*/  FFMA R14, R9, R16, R14 ;  /* 0x00000010090e7223 */ /* 0x000fc8000000000e */
[----:B------:R-:W-:Y:S01]  /*0630*/  @P2 FADD R14, RZ, -R14 ;  /* 0x8000000eff0e2221 */ /* 0x000fe20000000000 */
[----:B------:R-:W-:Y:S06]  /*0640*/  @!P0 BRA `(.L_x_2) ;  /* 0x0000000000dc8947 */ /* 0x000fec0003800000 */
[----:B------:R-:W-:-:S13]  /*0650*/  FSETP.NEU.AND P1, PT, |R21|, +INF , PT ;  /* 0x7f8000001500780b */ /* 0x000fda0003f2d200 */
[----:B------:R-:W-:Y:S01]  /*0660*/  @!P1 FMUL R0, RZ, R21 ;  /* 0x00000015ff009220 */ /* 0x000fe20000400000 */
[----:B------:R-:W-:Y:S01]  /*0670*/  @!P1 IMAD.MOV.U32 R18, RZ, RZ, RZ ;  /* 0x000000ffff129224 */ /* 0x000fe200078e00ff */
[----:B------:R-:W-:Y:S06]  /*0680*/  @!P1 BRA `(.L_x_2) ;  /* 0x0000000000cc9947 */ /* 0x000fec0003800000 */
[----:B------:R-:W-:Y:S01]  /*0690*/  IMAD.SHL.U32 R4, R21, 0x100, RZ ;  /* 0x0000010015047824 */ /* 0x000fe200078e00ff */
[----:B------:R-:W-:Y:S01]  /*06a0*/  MOV R23, RZ ;  /* 0x000000ff00177202 */ /* 0x000fe20000000f00 */
[----:B------:R-:W-:Y:S01]  /*06b0*/  IMAD.MOV.U32 R19, RZ, RZ, RZ ;  /* 0x000000ffff137224 */ /* 0x000fe200078e00ff */
[----:B------:R-:W0:Y:S01]  /*06c0*/  LDCU.64 UR8, c[0x4][0x10] ;  /* 0x01000200ff0877ac */ /* 0x000e220008000a00 */
[----:B------:R-:W-:Y:S01]  /*06d0*/  IMAD.MOV.U32 R0, RZ, RZ, R1 ;  /* 0x000000ffff007224 */ /* 0x000fe200078e0001 */
[----:B------:R-:W-:Y:S01]  /*06e0*/  LOP3.LUT R25, R4, 0x80000000, RZ, 0xfc, !PT ;  /* 0x8000000004197812 */ /* 0x000fe200078efcff */
[----:B------:R-:W-:-:S06]  /*06f0*/  UMOV UR4, URZ ;  /* 0x000000ff00047c82 */ /* 0x000fcc0008000000 */
.L_x_3:
        /* <DEDUP_REMOVED lines=16> */
[----:B------:R-:W-:-:S03]  /*0800*/  LOP3.LUT P1, RZ, R9, 0x1f, RZ, 0xc0, !PT ;  /* 0x0000001f09ff7812 */ /* 0x000fc6000782c0ff */
[----:B------:R-:W-:-:S05]  /*0810*/  VIADD R0, R0, 0xffffff80 ;  /* 0xffffff8000007836 */ /* 0x000fca0000000000 */
[----:B------:R-:W-:-:S05]  /*0820*/  SHF.R.U32.HI R0, RZ, 0x5, R0 ;  /* 0x00000005ff007819 */ /* 0x000fca0000011600 */
[----:B------:R-:W-:-:S05]  /*0830*/  IMAD R16, R0, -0x4, R1 ;  /* 0xfffffffc00107824 */ /* 0x000fca00078e0201 */
[----:B------:R-:W2:Y:S04]  /*0840*/  LDL R0, [R16+0x18] ;  /* 0x0000180010007983 */ /* 0x000ea80000100800 */
[----:B------:R-:W2:Y:S04]  /*0850*/  LDL R5, [R16+0x14] ;  /* 0x0000140010057983 */ /* 0x000ea80000100800 */
[----:B------:R-:W3:Y:S01]  /*0860*/  @P1 LDL R4, [R16+0x10] ;  /* 0x0000100010041983 */ /* 0x000ee20000100800 */
[----:B------:R-:W-:Y:S01]  /*0870*/  LOP3.LUT R9, R9, 0x1f, RZ, 0xc0, !PT ;  /* 0x0000001f09097812 */ /* 0x000fe200078ec0ff */
[----:B------:R-:W-:Y:S01]  /*0880*/  UMOV UR8, 0x54442d19 ;  /* 0x54442d1900087882 */ /* 0x000fe20000000000 */
[----:B------:R-:W-:Y:S01]  /*0890*/  UMOV UR9, 0x3bf921fb ;  /* 0x3bf921fb00097882 */ /* 0x000fe20000000000 */
[----:B------:R-:W-:-:S02]  /*08a0*/  ISETP.GE.AND P2, PT, R21, RZ, PT ;  /* 0x000000ff1500720c */ /* 0x000fc40003f46270 */
[-C--:B--2---:R-:W-:Y:S02]  /*08b0*/  @P1 SHF.L.W.U32.HI R0, R5, R9.reuse, R0 ;  /* 0x0000000905001219 */ /* 0x084fe40000010e00 */
[----:B---3--:R-:W-:-:S04]  /*08c0*/  @P1 SHF.L.W.U32.HI R5, R4, R9, R5 ;  /* 0x0000000904051219 */ /* 0x008fc80000010e05 */
[C---:B------:R-:W-:Y:S01]  /*08d0*/  SHF.L.W.U32.HI R18, R5.reuse, 0x2, R0 ;  /* 0x0000000205127819 */ /* 0x040fe20000010e00 */
[----:B------:R-:W-:-:S03]  /*08e0*/  IMAD.SHL.U32 R5, R5, 0x4, RZ ;  /* 0x0000000405057824 */ /* 0x000fc600078e00ff */
[----:B------:R-:W-:-:S04]  /*08f0*/  SHF.R.S32.HI R9, RZ, 0x1f, R18 ;  /* 0x0000001fff097819 */ /* 0x000fc80000011412 */
[C---:B------:R-:W-:Y:S02]  /*0900*/  LOP3.LUT R4, R9.reuse, R5, RZ, 0x3c, !PT ;  /* 0x0000000509047212 */ /* 0x040fe400078e3cff */
[----:B------:R-:W-:Y:S02]  /*0910*/  LOP3.LUT R5, R9, R18, RZ, 0x3c, !PT ;  /* 0x0000001209057212 */ /* 0x000fe400078e3cff */
[----:B------:R-:W-:Y:S02]  /*0920*/  SHF.R.U32.HI R9, RZ, 0x1e, R0 ;  /* 0x0000001eff097819 */ /* 0x000fe40000011600 */
[C---:B------:R-:W-:Y:S02]  /*0930*/  LOP3.LUT R0, R18.reuse, R21, RZ, 0x3c, !PT ;  /* 0x0000001512007212 */ /* 0x040fe400078e3cff */
[----:B------:R-:W1:Y:S01]  /*0940*/  I2F.F64.S64 R4, R4 ;  /* 0x0000000400047312 */ /* 0x000e620000301c00 */
[----:B------:R-:W-:Y:S02]  /*0950*/  LEA.HI R18, R18, R9, RZ, 0x1 ;  /* 0x0000000912127211 */ /* 0x000fe400078f08ff */
[----:B------:R-:W-:-:S03]  /*0960*/  ISETP.GE.AND P1, PT, R0, RZ, PT ;  /* 0x000000ff0000720c */ /* 0x000fc60003f26270 */
[----:B------:R-:W-:-:S04]  /*0970*/  IMAD.MOV R0, RZ, RZ, -R18 ;  /* 0x000000ffff007224 */ /* 0x000fc800078e0a12 */
[----:B------:R-:W-:Y:S01]  /*0980*/  @!P2 IMAD.MOV.U32 R18, RZ, RZ, R0 ;  /* 0x000000ffff12a224 */ /* 0x000fe200078e0000 */
[----:B-1----:R-:W-:-:S10]  /*0990*/  DMUL R16, R4, UR8 ;  /* 0x0000000804107c28 */ /* 0x002fd40008000000 */
[----:B------:R-:W1:Y:S02]  /*09a0*/  F2F.F32.F64 R16, R16 ;  /* 0x0000001000107310 */ /* 0x000e640000301000 */
[----:B01----:R-:W-:-:S07]  /*09b0*/  FSEL R0, -R16, R16, !P1 ;  /* 0x0000001010007208 */ /* 0x003fce0004800100 */
.L_x_2:
[----:B------:R-:W0:Y:S01]  /*09c0*/  LDC.64 R4, c[0x0][0x390] ;  /* 0x0000e400ff047b82 */ /* 0x000e220000000a00 */
[----:B------:R-:W-:Y:S01]  /*09d0*/  FMUL R9, R0, R0 ;  /* 0x0000000000097220 */ /* 0x000fe20000400000 */
[----:B------:R-:W-:-:S03]  /*09e0*/  IMAD.MOV.U32 R19, RZ, RZ, 0x3c0885e4 ;  /* 0x3c0885e4ff137424 */ /* 0x000fc600078e00ff */
[----:B------:R-:W-:Y:S01]  /*09f0*/  FFMA R17, R9, R12, -0.0013887860113754868507 ;  /* 0xbab607ed09117423 */ /* 0x000fe2000000000c */
[----:B0-----:R-:W-:Y:S01]  /*0a00*/  IMAD.WIDE.U32 R4, R8, 0x4, R4 ;  /* 0x0000000408047825 */ /* 0x001fe200078e0004 */
[----:B------:R-:W-:-:S04]  /*0a10*/  LOP3.LUT R8, R18, 0x1, RZ, 0xc0, !PT ;  /* 0x0000000112087812 */ /* 0x000fc800078ec0ff */
[----:B------:R-:W-:Y:S01]  /*0a20*/  ISETP.NE.U32.AND P1, PT, R8, 0x1, PT ;  /* 0x000000010800780c */ /* 0x000fe20003f25070 */
[----:B------:R-:W-:Y:S01]  /*0a30*/  VIADD R8, R18, 0x1 ;  /* 0x0000000112087836 */ /* 0x000fe20000000000 */
[----:B------:R0:W5:Y:S02]  /*0a40*/  LDG.E R16, desc[UR6][R4.64] ;  /* 0x0000000604107981 */ /* 0x000164000c1e1900 */
[----:B------:R-:W-:Y:S02]  /*0a50*/  FSEL R18, R17, -0.00019574658654164522886, P1 ;  /* 0xb94d415311127808 */ /* 0x000fe40000800000 */
[----:B------:R-:W-:Y:S02]  /*0a60*/  FSEL R22, R19, 0.041666727513074874878, !P1 ;  /* 0x3d2aaabb13167808 */ /* 0x000fe40004800000 */
[----:B------:R-:W-:Y:S02]  /*0a70*/  MOV R17, 0x3e2aaaa8 ;  /* 0x3e2aaaa800117802 */ /* 0x000fe40000000f00 */
[----:B------:R-:W-:Y:S01]  /*0a80*/  LOP3.LUT P2, RZ, R8, 0x2, RZ, 0xc0, !PT ;  /* 0x0000000208ff7812 */ /* 0x000fe2000784c0ff */
[----:B------:R-:W-:Y:S01]  /*0a90*/  FFMA R22, R9, R18, R22 ;  /* 0x0000001209167223 */ /* 0x000fe20000000016 */
[----:B0-----:R-:W-:Y:S01]  /*0aa0*/  FSEL R5, -R17, -0.4999999701976776123, !P1 ;  /* 0xbeffffff11057808 */ /* 0x001fe20004800100 */
[----:B------:R-:W-:Y:S01]  /*0ab0*/  IMAD.MOV.U32 R4, RZ, RZ, R15 ;  /* 0x000000ffff047224 */ /* 0x000fe200078e000f */
[----:B------:R-:W-:Y:S01]  /*0ac0*/  FSEL R18, R0, 1, !P1 ;  /* 0x3f80000000127808 */ /* 0x000fe20004800000 */
[----:B------:R-:W-:-:S02]  /*0ad0*/  IMAD.MOV.U32 R0, RZ, RZ, R13 ;  /* 0x000000ffff007224 */ /* 0x000fc400078e000d */
[C---:B------:R-:W-:Y:S02]  /*0ae0*/  FFMA R5, R9.reuse, R22, R5 ;  /* 0x0000001609057223 */ /* 0x040fe40000000005 */
[----:B------:R-:W-:-:S04]  /*0af0*/  FFMA R9, R9, R18, RZ ;  /* 0x0000001209097223 */ /* 0x000fc800000000ff */
        /* <DEDUP_REMOVED lines=14> */
.L_x_5:
        /* <DEDUP_REMOVED lines=10> */
[----:B------:R-:W-:Y:S01]  /*0c80*/  IMAD.X R23, R9, 0x1, R27, P1 ;  /* 0x0000000109177824 */ /* 0x000fe200008e061b */
[----:B0-----:R-:W-:Y:S01]  /*0c90*/  IADD3 R0, PT, PT, R0, 0x4, RZ ;  /* 0x0000000400007810 */ /* 0x001fe20007ffe0ff */
        /* <DEDUP_REMOVED lines=16> */
[----:B---3--:R-:W-:Y:S02]  /*0da0*/  @P1 SHF.L.W.U32.HI R5, R0, R4, R5 ;  /* 0x0000000400051219 */ /* 0x008fe40000010e05 */
[--C-:B0-----:R-:W-:Y:S02]  /*0db0*/  SHF.R.U32.HI R23, RZ, 0x1e, R22.reuse ;  /* 0x0000001eff177819 */ /* 0x101fe40000011616 */
[C---:B------:R-:W-:Y:S01]  /*0dc0*/  SHF.L.W.U32.HI R0, R5.reuse, 0x2, R22 ;  /* 0x0000000205007819 */ /* 0x040fe20000010e16 */
[----:B------:R-:W-:-:S03]  /*0dd0*/  IMAD.SHL.U32 R5, R5, 0x4, RZ ;  /* 0x0000000405057824 */ /* 0x000fc600078e00ff */
[----:B------:R-:W-:Y:S02]  /*0de0*/  SHF.R.S32.HI R8, RZ, 0x1f, R0 ;  /* 0x0000001fff087819 */ /* 0x000fe40000011400 */
[----:B------:R-:W-:Y:S02]  /*0df0*/  LOP3.LUT R22, R0, R21, RZ, 0x3c, !PT ;  /* 0x0000001500167212 */ /* 0x000fe400078e3cff */
[C---:B------:R-:W-:Y:S02]  /*0e00*/  LOP3.LUT R4, R8.reuse, R5, RZ, 0x3c, !PT ;  /* 0x0000000508047212 */ /* 0x040fe400078e3cff */
[----:B------:R-:W-:Y:S02]  /*0e10*/  LOP3.LUT R5, R8, R0, RZ, 0x3c, !PT ;  /* 0x0000000008057212 */ /* 0x000fe400078e3cff */
[----:B------:R-:W-:Y:S02]  /*0e20*/  LEA.HI R0, R0, R23, RZ, 0x1 ;  /* 0x0000001700007211 */ /* 0x000fe400078f08ff */
[----:B------:R-:W-:-:S02]  /*0e30*/  ISETP.GE.AND P1, PT, R22, RZ, PT ;  /* 0x000000ff1600720c */ /* 0x000fc40003f26270 */
[----:B------:R-:W0:Y:S01]  /*0e40*/  I2F.F64.S64 R4, R4 ;  /* 0x0000000400047312 */ /* 0x000e220000301c00 */
[----:B------:R-:W-:-:S04]  /*0e50*/  IMAD.MOV R22, RZ, RZ, -R0 ;  /* 0x000000ffff167224 */ /* 0x000fc800078e0a00 */
[----:B------:R-:W-:Y:S01]  /*0e60*/  @!P2 IMAD.MOV.U32 R0, RZ, RZ, R22 ;  /* 0x000000ffff00a224 */ /* 0x000fe200078e0016 */
[----:B0-----:R-:W-:-:S10]  /*0e70*/  DMUL R8, R4, UR8 ;  /* 0x0000000804087c28 */ /* 0x001fd40008000000 */
[----:B------:R-:W0:Y:S02]  /*0e80*/  F2F.F32.F64 R8, R8 ;  /* 0x0000000800087310 */ /* 0x000e240000301000 */
[----:B0-----:R-:W-:-:S07]  /*0e90*/  FSEL R4, -R8, R8, !P1 ;  /* 0x0000000808047208 */ /* 0x001fce0004800100 */
.L_x_4:
[----:B------:R-:W-:Y:S01]  /*0ea0*/  LOP3.LUT R8, R0, 0x1, RZ, 0xc0, !PT ;  /* 0x0000000100087812 */ /* 0x000fe200078ec0ff */
[----:B------:R-:W-:Y:S01]  /*0eb0*/  FMUL R5, R4, R4 ;  /* 0x0000000404057220 */ /* 0x000fe20000400000 */
[----:B------:R-:W-:Y:S02]  /*0ec0*/  LOP3.LUT P2, RZ, R0, 0x2, RZ, 0xc0, !PT ;  /* 0x0000000200ff7812 */ /* 0x000fe4000784c0ff */
[----:B------:R-:W-:Y:S01]  /*0ed0*/  ISETP.NE.U32.AND P1, PT, R8, 0x1, PT ;  /* 0x000000010800780c */ /* 0x000fe20003f25070 */
[----:B------:R-:W-:-:S03]  /*0ee0*/  FFMA R8, R5, R12, -0.0013887860113754868507 ;  /* 0xbab607ed05087423 */ /* 0x000fc6000000000c */
[----:B------:R-:W-:Y:S02]  /*0ef0*/  FSEL R10, R10, 0.0083327032625675201416, !P1 ;  /* 0x3c0885e40a0a7808 */ /* 0x000fe40004800000 */
[----:B------:R-:W-:Y:S02]  /*0f00*/  FSEL R8, R8, -0.00019574658654164522886, !P1 ;  /* 0xb94d415308087808 */ /* 0x000fe40004800000 */
[----:B------:R-:W-:Y:S02]  /*0f10*/  FSEL R0, R4, 1, P1 ;  /* 0x3f80000004007808 */ /* 0x000fe40000800000 */
[----:B------:R-:W-:Y:S01]  /*0f20*/  FSEL R11, -R11, -0.16666662693023681641, !P1 ;  /* 0xbe2aaaa80b0b7808 */ /* 0x000fe20004800100 */
[C---:B------:R-:W-:Y:S02]  /*0f30*/  FFMA R8, R5.reuse, R8, R10 ;  /* 0x0000000805087223 */ /* 0x040fe4000000000a */
[C---:B------:R-:W-:Y:S02]  /*0f40*/  FFMA R23, R5.reuse, R0, RZ ;  /* 0x0000000005177223 */ /* 0x040fe400000000ff */
        /* <DEDUP_REMOVED lines=15> */
.L_x_7:
[----:B0-----:R-:W-:Y:S01]  /*1040*/  IMAD.U32 R4, RZ, RZ, UR8 ;  /* 0x00000008ff047e24 */ /* 0x001fe2000f8e00ff */
[----:B------:R-:W-:-:S05]  /*1050*/  MOV R5, UR9 ;  /* 0x0000000900057c02 */ /* 0x000fca0008000f00 */
        /* <DEDUP_REMOVED lines=27> */
[--C-:B------:R-:W-:Y:S02]  /*1210*/  SHF.R.U32.HI R13, RZ, 0x1e, R0.reuse ;  /* 0x0000001eff0d7819 */ /* 0x100fe40000011600 */
        /* <DEDUP_REMOVED lines=8> */
[----:B------:R-:W1:Y:S01]  /*12a0*/  I2F.F64.S64 R4, R4 ;  /* 0x0000000400047312 */ /* 0x000e620000301c00 */
[----:B------:R-:W-:-:S04]  /*12b0*/  IMAD.MOV R0, RZ, RZ, -R13 ;  /* 0x000000ffff007224 */ /* 0x000fc800078e0a0d */
[----:B------:R-:W-:Y:S01]  /*12c0*/  @!P1 IMAD.MOV.U32 R13, RZ, RZ, R0 ;  /* 0x000000ffff0d9224 */ /* 0x000fe200078e0000 */
[----:B-1----:R-:W-:-:S10]  /*12d0*/  DMUL R8, R4, UR6 ;  /* 0x0000000604087c28 */ /* 0x002fd40008000000 */
[----:B------:R-:W1:Y:S02]  /*12e0*/  F2F.F32.F64 R8, R8 ;  /* 0x0000000800087310 */ /* 0x000e640000301000 */
[----:B01----:R-:W-:-:S07]  /*12f0*/  FSEL R15, -R8, R8, !P0 ;  /* 0x00000008080f7208 */ /* 0x003fce0004000100 */
.L_x_6:
[----:B------:R-:W-:-:S05]  /*1300*/  IMAD R0, R2, -0xf0f0f0f, RZ ;  /* 0xf0f0f0f102007824 */ /* 0x000fca00078e02ff */
[----:B------:R-:W-:-:S13]  /*1310*/  ISETP.GT.U32.AND P0, PT, R0, 0xf0f0f0f, PT ;  /* 0x0f0f0f0f0000780c */ /* 0x000fda0003f04070 */
[----:B------:R-:W-:Y:S05]  /*1320*/  @P0 EXIT ;  /* 0x000000000000094d */ /* 0x000fea0003800000 */
[----:B------:R-:W-:Y:S01]  /*1330*/  FMUL R25, R15, R15 ;  /* 0x0000000f0f197220 */ /* 0x000fe20000400000 */
[----:B------:R-:W-:Y:S01]  /*1340*/  LOP3.LUT R0, R13, 0x1, RZ, 0xc0, !PT ;  /* 0x000000010d007812 */ /* 0x000fe200078ec0ff */
[----:B------:R0:W1:Y:S01]  /*1350*/  F2F.F64.F32 R4, R20 ;  /* 0x0000001400047310 */ /* 0x0000620000201800 */
[----:B-----5:R-:W-:Y:S01]  /*1360*/  FMUL R14, R7, R14 ;  /* 0x0000000e070e7220 */ /* 0x020fe20000400000 */
[----:B------:R-:W-:Y:S01]  /*1370*/  FFMA R12, R25, R12, -0.0013887860113754868507 ;  /* 0xbab607ed190c7423 */ /* 0x000fe2000000000c */
[----:B------:R-:W-:Y:S01]  /*1380*/  ISETP.NE.U32.AND P0, PT, R0, 0x1, PT ;  /* 0x000000010000780c */ /* 0x000fe20003f05070 */
[----:B------:R-:W-:Y:S02]  /*1390*/  VIADD R0, R13, 0x1 ;  /* 0x000000010d007836 */ /* 0x000fe40000000000 */
[----:B------:R-:W-:Y:S01]  /*13a0*/  FMUL R18, R7, R18 ;  /* 0x0000001207127220 */ /* 0x000fe20000400000 */
[----:B------:R2:W-:Y:S01]  /*13b0*/  STL.64 [R1+0x20], R2 ;  /* 0x0000200201007387 */ /* 0x0005e20000100a00 */
[----:B------:R-:W-:Y:S01]  /*13c0*/  FSEL R24, R19, 0.041666727513074874878, !P0 ;  /* 0x3d2aaabb13187808 */ /* 0x000fe20004000000 */
[----:B0-----:R-:W-:Y:S01]  /*13d0*/  FMUL R20, R16, -R23 ;  /* 0x8000001710147220 */ /* 0x001fe20000400000 */
[----:B------:R-:W-:Y:S01]  /*13e0*/  FSEL R22, R12, -0.00019574658654164522886, P0 ;  /* 0xb94d41530c167808 */ /* 0x000fe20000000000 */
[----:B------:R-:W0:Y:S01]  /*13f0*/  F2F.F64.F32 R8, R21 ;  /* 0x0000001500087310 */ /* 0x000e220000201800 */
[----:B------:R-:W-:Y:S01]  /*1400*/  LOP3.LUT P1, RZ, R0, 0x2, RZ, 0xc0, !PT ;  /* 0x0000000200ff7812 */ /* 0x000fe2000782c0ff */
[----:B------:R-:W3:Y:S01]  /*1410*/  LDCU.64 UR6, c[0x4][0x8] ;  /* 0x01000100ff0677ac */ /* 0x000ee20008000a00 */
[----:B------:R-:W-:Y:S01]  /*1420*/  FSEL R17, -R17, -0.4999999701976776123, !P0 ;  /* 0xbeffffff11117808 */ /* 0x000fe20004000100 */
[----:B------:R-:W-:Y:S01]  /*1430*/  FFMA R22, R25, R22, R24 ;  /* 0x0000001619167223 */ /* 0x000fe20000000018 */
[----:B------:R-:W-:Y:S01]  /*1440*/  FSEL R0, R15, 1, !P0 ;  /* 0x3f8000000f007808 */ /* 0x000fe20004000000 */
[----:B-1----:R3:W-:Y:S02]  /*1450*/  STL.64 [R1+0x30], R4 ;  /* 0x0000300401007387 */ /* 0x0027e40000100a00 */
[C---:B------:R-:W-:Y:S01]  /*1460*/  FFMA R17, R25.reuse, R22, R17 ;  /* 0x0000001619117223 */ /* 0x040fe20000000011 */
[----:B------:R1:W4:Y:S01]  /*1470*/  F2F.F64.F32 R12, R16 ;  /* 0x00000010000c7310 */ /* 0x0003220000201800 */
[----:B------:R-:W-:-:S04]  /*1480*/  FFMA R25, R25, R0, RZ ;  /* 0x0000000019197223 */ /* 0x000fc800000000ff */
[----:B------:R-:W-:Y:S01]  /*1490*/  FFMA R17, R25, R17, R0 ;  /* 0x0000001119117223 */ /* 0x000fe20000000000 */
[----:B------:R-:W-:Y:S01]  /*14a0*/  MOV R0, 0x0 ;  /* 0x0000000000007802 */ /* 0x000fe20000000f00 */
[----:B0-----:R0:W-:Y:S01]  /*14b0*/  STL.64 [R1+0x40], R8 ;  /* 0x0000400801007387 */ /* 0x0011e20000100a00 */
[----:B------:R4:W0:Y:S01]  /*14c0*/  F2F.F64.F32 R10, R7 ;  /* 0x00000007000a7310 */ /* 0x0008220000201800 */
[----:B------:R-:W-:Y:S01]  /*14d0*/  @P1 FADD R17, RZ, -R17 ;  /* 0x80000011ff111221 */ /* 0x000fe20000000000 */
[----:B--2---:R2:W2:Y:S01]  /*14e0*/  LDC.64 R2, c[0x4][R0] ;  /* 0x0100000000027b82 */ /* 0x0044a20000000a00 */
[----:B------:R-:W-:Y:S01]  /*14f0*/  IADD3 R6, P0, P1, R1, 0x20, R6 ;  /* 0x0000002001067810 */ /* 0x000fe2000791e006 */
[----:B---3--:R-:W-:Y:S02]  /*1500*/  IMAD.U32 R4, RZ, RZ, UR6 ;  /* 0x00000006ff047e24 */ /* 0x008fe4000f8e00ff */
[----:B-1----:R-:W-:Y:S01]  /*1510*/  FMUL R16, R16, -R17 ;  /* 0x8000001110107220 */ /* 0x002fe20000400000 */
[----:B------:R-:W-:Y:S01]  /*1520*/  IMAD.U32 R5, RZ, RZ, UR7 ;  /* 0x00000007ff057e24 */ /* 0x000fe2000f8e00ff */
[----:B----4-:R1:W-:Y:S01]  /*1530*/  STL.64 [R1+0x38], R12 ;  /* 0x0000380c01007387 */ /* 0x0103e20000100a00 */
[----:B------:R-:W3:Y:S01]  /*1540*/  F2F.F64.F32 R14, R14 ;  /* 0x0000000e000e7310 */ /* 0x000ee20000201800 */
[----:B------:R-:W-:-:S02]  /*1550*/  IADD3.X R7, PT, PT, RZ, UR5, RZ, P0, P1 ;  /* 0x00000005ff077c10 */ /* 0x000fc400087e24ff */
[----:B0-----:R1:W-:Y:S05]  /*1560*/  STL.64 [R1+0x28], R10 ;  /* 0x0000280a01007387 */ /* 0x0013ea0000100a00 */
[----:B------:R-:W0:Y:S01]  /*1570*/  F2F.F64.F32 R18, R18 ;  /* 0x0000001200127310 */ /* 0x000e220000201800 */
[----:B---3--:R1:W-:Y:S07]  /*1580*/  STL.64 [R1+0x48], R14 ;  /* 0x0000480e01007387 */ /* 0x0083ee0000100a00 */
[----:B------:R-:W3:Y:S01]  /*1590*/  F2F.F64.F32 R20, R20 ;  /* 0x0000001400147310 */ /* 0x000ee20000201800 */
[----:B0-----:R1:W-:Y:S07]  /*15a0*/  STL.64 [R1+0x50], R18 ;  /* 0x0000501201007387 */ /* 0x0013ee0000100a00 */
[----:B------:R-:W0:Y:S01]  /*15b0*/  F2F.F64.F32 R16, R16 ;  /* 0x0000001000107310 */ /* 0x000e220000201800 */
[----:B---3--:R1:W-:Y:S04]  /*15c0*/  STL.64 [R1+0x58], R20 ;  /* 0x0000581401007387 */ /* 0x0083e80000100a00 */
[----:B0-2---:R1:W-:Y:S02]  /*15d0*/  STL.64 [R1+0x60], R16 ;  /* 0x0000601001007387 */ /* 0x0053e40000100a00 */
[----:B-1----:R-:W-:-:S07]  /*15e0*/  LEPC R20, `(.L_x_8) ;  /* 0x000000001014794e */ /* 0x002fce0000000000 */
[----:B------:R-:W-:Y:S05]  /*15f0*/  CALL.ABS.NOINC R2 ;  /* 0x0000000002007343 */ /* 0x000fea0003c00000 */
.L_x_8:
[----:B------:R-:W-:Y:S05]  /*1600*/  EXIT ;  /* 0x000000000000794d */ /* 0x000fea0003800000 */
.L_x_9:
[----:B------:R-:W-:-:S00]  /*1610*/  BRA `(.L_x_9) ;  /* 0xfffffffc00fc7947 */ /* 0x000fc0000383ffff */
[----:B------:R-:W-:-:S00]  /*1620*/  NOP ;  /* 0x0000000000007918 */ /* 0x000fc00000000000 */
        /* <DEDUP_REMOVED lines=13> */
.L_x_10:


//--------------------- .nv.global.init           --------------------------
	.section	.nv.global.init,"aw",@progbits
	.align	4
.nv.global.init:
	.type		__cudart_i2opi_f,@object
	.size		__cudart_i2opi_f,($str - __cudart_i2opi_f)
__cudart_i2opi_f:
        /*0000*/ 	.byte	0x41, 0x90, 0x43, 0x3c, 0x99, 0x95, 0x62, 0xdb, 0xc0, 0xdd, 0x34, 0xf5, 0xd1, 0x57, 0x27, 0xfc
        /*0010*/ 	.byte	0x29, 0x15, 0x44, 0x4e, 0x6e, 0x83, 0xf9, 0xa2
	.type		$str,@object
	.size		$str,(.L_0 - $str)
$str:
        /*0018*/ 	.byte	0x5b, 0x25, 0x64, 0x20, 0x25, 0x64, 0x5d, 0x20, 0x3d, 0x20, 0x28, 0x25, 0x66, 0x2c, 0x20, 0x25
        /*0028*/ 	.byte	0x66, 0x2c, 0x20, 0x25, 0x66, 0x29, 0x0a, 0x41, 0x6e, 0x67, 0x20, 0x47, 0x3a, 0x20, 0x25, 0x66
        /*0038*/ 	.byte	0x20, 0x52, 0x78, 0x3a, 0x20, 0x25, 0x66, 0x20, 0x52, 0x79, 0x3a, 0x20, 0x25, 0x66, 0x20, 0x42
        /*0048*/ 	.byte	0x78, 0x3a, 0x20, 0x25, 0x66, 0x20, 0x42, 0x79, 0x3a, 0x20, 0x25, 0x66, 0x0a, 0x00
.L_0:


//--------------------- .nv.shared.reserved.0     --------------------------
	.section	.nv.shared.reserved.0,"aw",@nobits
	.weak		__nv_reservedSMEM_offset_0_alias
	.size		__nv_reservedSMEM_offset_0_alias, 0, 64
	.other		__nv_reservedSMEM_offset_0_alias,@"STO_CUDA_RESERVED_SHARED STV_DEFAULT"
__nv_reservedSMEM_offset_0_alias:
	.zero		0
	.zero		64


//--------------------- .nv.constant0._Z6kernelPfS_S_S_S_S_ --------------------------
	.section	.nv.constant0._Z6kernelPfS_S_S_S_S_,"a",@progbits
	.sectionflags	@""
	.align	4
.nv.constant0._Z6kernelPfS_S_S_S_S_:
	.zero		944


//--------------------- SYMBOLS --------------------------

	.type		.nv.reservedSmem.offset0,@object
	.size		.nv.reservedSmem.offset0,0x4
	.type		vprintf,@function
